	.headerflags	@"EF_CUDA_TEXMODE_UNIFIED EF_CUDA_64BIT_ADDRESS EF_CUDA_ACCELERATORS EF_CUDA_SM90 EF_CUDA_VIRTUAL_SM(EF_CUDA_SM90)"
	.elftype	@"ET_EXEC"


//--------------------- .nv.info                  --------------------------
	.section	.nv.info,"",@"SHT_CUDA_INFO"
	.align	4


	//----- nvinfo : EIATTR_REGCOUNT
	.align		4
        /*0000*/ 	.byte	0x04, 0x2f
        /*0002*/ 	.short	(.L_3 - .L_2)
	.align		4
.L_2:
        /*0004*/ 	.word	index@(triton_poi_fused__native_batch_norm_legit_no_training_add_relu_18)
        /*0008*/ 	.word	0x00000022


	//----- nvinfo : EIATTR_MIN_STACK_SIZE
	.align		4
.L_3:
        /*000c*/ 	.byte	0x04, 0x12
        /*000e*/ 	.short	(.L_5 - .L_4)
	.align		4
.L_4:
        /*0010*/ 	.word	index@(triton_poi_fused__native_batch_norm_legit_no_training_add_relu_18)
        /*0014*/ 	.word	0x00000000


	//----- nvinfo : EIATTR_FRAME_SIZE
	.align		4
.L_5:
        /*0018*/ 	.byte	0x04, 0x11
        /*001a*/ 	.short	(.L_7 - .L_6)
	.align		4
.L_6:
        /*001c*/ 	.word	index@(triton_poi_fused__native_batch_norm_legit_no_training_add_relu_18)
        /*0020*/ 	.word	0x00000000


	//----- nvinfo : EIATTR_MIN_STACK_SIZE
	.align		4
.L_7:
        /*0024*/ 	.byte	0x04, 0x12
        /*0026*/ 	.short	(.L_9 - .L_8)
	.align		4
.L_8:
        /*0028*/ 	.word	index@(triton_poi_fused__native_batch_norm_legit_no_training_add_relu_18)
        /*002c*/ 	.word	0x00000000
.L_9:


//--------------------- .nv.info.triton_poi_fused__native_batch_norm_legit_no_training_add_relu_18 --------------------------
	.section	.nv.info.triton_poi_fused__native_batch_norm_legit_no_training_add_relu_18,"",@"SHT_CUDA_INFO"
	.sectionflags	@""
	.align	4


	//----- nvinfo : EIATTR_CUDA_API_VERSION
	.align		4
        /*0000*/ 	.byte	0x04, 0x37
        /*0002*/ 	.short	(.L_11 - .L_10)
.L_10:
        /*0004*/ 	.word	0x0000007c


	//----- nvinfo : EIATTR_KPARAM_INFO
	.align		4
.L_11:
        /*0008*/ 	.byte	0x04, 0x17
        /*000a*/ 	.short	(.L_13 - .L_12)
.L_12:
        /*000c*/ 	.word	0x00000000
        /*0010*/ 	.short	0x0006
        /*0012*/ 	.short	0x0030
        /*0014*/ 	.byte	0x00, 0xf0, 0x11, 0x00


	//----- nvinfo : EIATTR_KPARAM_INFO
	.align		4
.L_13:
        /*0018*/ 	.byte	0x04, 0x17
        /*001a*/ 	.short	(.L_15 - .L_14)
.L_14:
        /*001c*/ 	.word	0x00000000
        /*0020*/ 	.short	0x0005
        /*0022*/ 	.short	0x0028
        /*0024*/ 	.byte	0x00, 0xf4, 0x21, 0x00


	//----- nvinfo : EIATTR_KPARAM_INFO
	.align		4
.L_15:
        /*0028*/ 	.byte	0x04, 0x17
        /*002a*/ 	.short	(.L_17 - .L_16)
.L_16:
        /*002c*/ 	.word	0x00000000
        /*0030*/ 	.short	0x0004
        /*0032*/ 	.short	0x0020
        /*0034*/ 	.byte	0x00, 0xf4, 0x21, 0x00


	//----- nvinfo : EIATTR_KPARAM_INFO
	.align		4
.L_17:
        /*0038*/ 	.byte	0x04, 0x17
        /*003a*/ 	.short	(.L_19 - .L_18)
.L_18:
        /*003c*/ 	.word	0x00000000
        /*0040*/ 	.short	0x0003
        /*0042*/ 	.short	0x0018
        /*0044*/ 	.byte	0x00, 0xf4, 0x21, 0x00


	//----- nvinfo : EIATTR_KPARAM_INFO
	.align		4
.L_19:
        /*0048*/ 	.byte	0x04, 0x17
        /*004a*/ 	.short	(.L_21 - .L_20)
.L_20:
        /*004c*/ 	.word	0x00000000
        /*0050*/ 	.short	0x0002
        /*0052*/ 	.short	0x0010
        /*0054*/ 	.byte	0x00, 0xf4, 0x21, 0x00


	//----- nvinfo : EIATTR_KPARAM_INFO
	.align		4
.L_21:
        /*0058*/ 	.byte	0x04, 0x17
        /*005a*/ 	.short	(.L_23 - .L_22)
.L_22:
        /*005c*/ 	.word	0x00000000
        /*0060*/ 	.short	0x0001
        /*0062*/ 	.short	0x0008
        /*0064*/ 	.byte	0x00, 0xf4, 0x21, 0x00


	//----- nvinfo : EIATTR_KPARAM_INFO
	.align		4
.L_23:
        /*0068*/ 	.byte	0x04, 0x17
        /*006a*/ 	.short	(.L_25 - .L_24)
.L_24:
        /*006c*/ 	.word	0x00000000
        /*0070*/ 	.short	0x0000
        /*0072*/ 	.short	0x0000
        /*0074*/ 	.byte	0x00, 0xf4, 0x21, 0x00


	//----- nvinfo : EIATTR_SPARSE_MMA_MASK
	.align		4
.L_25:
        /*0078*/ 	.byte	0x03, 0x50
        /*007a*/ 	.short	0x0000


	//----- nvinfo : EIATTR_MAXREG_COUNT
	.align		4
        /*007c*/ 	.byte	0x03, 0x1b
        /*007e*/ 	.short	0x00ff


	//----- nvinfo : EIATTR_EXIT_INSTR_OFFSETS
	.align		4
        /*0080*/ 	.byte	0x04, 0x1c
        /*0082*/ 	.short	(.L_27 - .L_26)


	//   ....[0]....
.L_26:
        /*0084*/ 	.word	0x00000ff0


	//----- nvinfo : EIATTR_REQNTID
	.align		4
.L_27:
        /*0088*/ 	.byte	0x04, 0x10
        /*008a*/ 	.short	(.L_29 - .L_28)
.L_28:
        /*008c*/ 	.word	0x00000080
        /*0090*/ 	.word	0x00000001
        /*0094*/ 	.word	0x00000001


	//----- nvinfo : EIATTR_CBANK_PARAM_SIZE
	.align		4
.L_29:
        /*0098*/ 	.byte	0x03, 0x19
        /*009a*/ 	.short	0x0034


	//----- nvinfo : EIATTR_PARAM_CBANK
	.align		4
        /*009c*/ 	.byte	0x04, 0x0a
        /*009e*/ 	.short	(.L_31 - .L_30)
	.align		4
.L_30:
        /*00a0*/ 	.word	index@(.nv.constant0.triton_poi_fused__native_batch_norm_legit_no_training_add_relu_18)
        /*00a4*/ 	.short	0x0210
        /*00a6*/ 	.short	0x0034


	//----- nvinfo : EIATTR_SW_WAR
	.align		4
.L_31:
        /*00a8*/ 	.byte	0x04, 0x36
        /*00aa*/ 	.short	(.L_33 - .L_32)
.L_32:
        /*00ac*/ 	.word	0x00000008
.L_33:


//--------------------- .nv.callgraph             --------------------------
	.section	.nv.callgraph,"",@"SHT_CUDA_CALLGRAPH"
	.align	4
	.sectionentsize	8
	.align		4
        /*0000*/ 	.word	0x00000000
	.align		4
        /*0004*/ 	.word	0xffffffff
	.align		4
        /*0008*/ 	.word	0x00000000
	.align		4
        /*000c*/ 	.word	0xfffffffe
	.align		4
        /*0010*/ 	.word	0x00000000
	.align		4
        /*0014*/ 	.word	0xfffffffd
	.align		4
        /*0018*/ 	.word	0x00000000
	.align		4
        /*001c*/ 	.word	0xfffffffc


//--------------------- .nv.constant4             --------------------------
	.section	.nv.constant4,"a",@progbits
	.align	8
	.align		8
.nv.constant4:
        /*0000*/ 	.dword	_$_str
	.align		8
        /*0008*/ 	.dword	_$_str_$_2


//--------------------- .text.triton_poi_fused__native_batch_norm_legit_no_training_add_relu_18 --------------------------
	.section	.text.triton_poi_fused__native_batch_norm_legit_no_training_add_relu_18,"ax",@progbits
	.align	128
        .global         triton_poi_fused__native_batch_norm_legit_no_training_add_relu_18
        .type           triton_poi_fused__native_batch_norm_legit_no_training_add_relu_18,@function
        .size           triton_poi_fused__native_batch_norm_legit_no_training_add_relu_18,(.L_x_1 - triton_poi_fused__native_batch_norm_legit_no_training_add_relu_18)
        .other          triton_poi_fused__native_batch_norm_legit_no_training_add_relu_18,@"STO_CUDA_ENTRY STV_DEFAULT"
triton_poi_fused__native_batch_norm_legit_no_training_add_relu_18:
.text.triton_poi_fused__native_batch_norm_legit_no_training_add_relu_18:
[----:B------:R-:W-:Y:S01]  /*0000*/  LDC R1, c[0x0][0x28] ;  /* 0x00000a00ff017b82 */ /* 0x000fe20000000800 */
[----:B------:R-:W1:Y:S07]  /*0010*/  S2R R0, SR_TID.X ;  /* 0x0000000000007919 */ /* 0x000e6e0000002100 */
[----:B------:R-:W2:Y:S01]  /*0020*/  LDC.64 R8, c[0x0][0x228] ;  /* 0x00008a00ff087b82 */ /* 0x000ea20000000a00 */
[----:B------:R-:W-:Y:S01]  /*0030*/  ULDC.64 UR4, c[0x0][0x208] ;  /* 0x0000820000047ab9 */ /* 0x000fe20000000a00 */
[----:B------:R-:W3:Y:S06]  /*0040*/  S2R R3, SR_CTAID.X ;  /* 0x0000000000037919 */ /* 0x000eec0000002500 */
[----:B------:R-:W4:Y:S08]  /*0050*/  LDC.64 R30, c[0x0][0x220] ;  /* 0x00008800ff1e7b82 */ /* 0x000f300000000a00 */
[----:B------:R-:W5:Y:S08]  /*0060*/  LDC.64 R26, c[0x0][0x218] ;  /* 0x00008600ff1a7b82 */ /* 0x000f700000000a00 */
[----:B------:R-:W5:Y:S01]  /*0070*/  LDC.64 R28, c[0x0][0x210] ;  /* 0x00008400ff1c7b82 */ /* 0x000f620000000a00 */
[----:B-1----:R-:W-:-:S04]  /*0080*/  SHF.L.U32 R0, R0, 0x2, RZ ;  /* 0x0000000200007819 */ /* 0x002fc800000006ff */
[----:B------:R-:W-:-:S04]  /*0090*/  LOP3.LUT R0, R0, 0x1fc, RZ, 0xc0, !PT ;  /* 0x000001fc00007812 */ /* 0x000fc800078ec0ff */
[----:B---3--:R-:W-:-:S05]  /*00a0*/  LEA R3, R3, R0, 0xa ;  /* 0x0000000003037211 */ /* 0x008fca00078e50ff */
[----:B------:R-:W-:-:S05]  /*00b0*/  IMAD.HI R0, R3, 0x2aaaaaab, RZ ;  /* 0x2aaaaaab03007827 */ /* 0x000fca00078e02ff */
[----:B------:R-:W-:-:S04]  /*00c0*/  SHF.R.U32.HI R5, RZ, 0x1f, R0 ;  /* 0x0000001fff057819 */ /* 0x000fc80000011600 */
[----:B------:R-:W-:-:S05]  /*00d0*/  LEA.HI R0, R0, R5, RZ, 0x19 ;  /* 0x0000000500007211 */ /* 0x000fca00078fc8ff */
[----:B------:R-:W-:-:S04]  /*00e0*/  IMAD R0, R0, -0x300, R3 ;  /* 0xfffffd0000007824 */ /* 0x000fc800078e0203 */
[----:B--2---:R-:W-:-:S06]  /*00f0*/  IMAD.WIDE R12, R0, 0x4, R8 ;  /* 0x00000004000c7825 */ /* 0x004fcc00078e0208 */
[----:B------:R-:W2:Y:S01]  /*0100*/  LDG.E.EL.128 R12, desc[UR4][R12.64] ;  /* 0x000000040c0c7981 */ /* 0x000ea2000c2e1d00 */
[----:B------:R-:W-:Y:S01]  /*0110*/  HFMA2.MMA R2, -RZ, RZ, 1.625, 0 ;  /* 0x3e800000ff027435 */ /* 0x000fe200000001ff */
[----:B----4-:R-:W-:-:S04]  /*0120*/  IMAD.WIDE R20, R0, 0x4, R30 ;  /* 0x0000000400147825 */ /* 0x010fc800078e021e */
[C---:B-----5:R-:W-:Y:S02]  /*0130*/  IMAD.WIDE R26, R3.reuse, 0x4, R26 ;  /* 0x00000004031a7825 */ /* 0x060fe400078e021a */
[----:B------:R-:W3:Y:S02]  /*0140*/  LDG.E.EL.128 R20, desc[UR4][R20.64] ;  /* 0x0000000414147981 */ /* 0x000ee4000c2e1d00 */
[----:B0-----:R-:W-:Y:S02]  /*0150*/  IMAD.WIDE R28, R3, 0x4, R28 ;  /* 0x00000004031c7825 */ /* 0x001fe400078e021c */
[----:B------:R-:W3:Y:S02]  /*0160*/  LDG.E.128 R16, desc[UR4][R26.64] ;  /* 0x000000041a107981 */ /* 0x000ee4000c1e1d00 */
[----:B--2---:R-:W-:-:S04]  /*0170*/  FADD R5, R12, 9.9999997473787516356e-06 ;  /* 0x3727c5ac0c057421 */ /* 0x004fc80000000000 */
[----:B------:R-:W0:Y:S02]  /*0180*/  MUFU.SQRT R10, R5 ;  /* 0x00000005000a7308 */ /* 0x000e240000002000 */
[C---:B0-----:R-:W-:Y:S02]  /*0190*/  FSETP.GT.AND P0, PT, R10.reuse, 8.50705917302346158658e+37, PT ;  /* 0x7e8000000a00780b */ /* 0x041fe40003f04000 */
[----:B------:R-:W-:Y:S02]  /*01a0*/  FSETP.GEU.AND P1, PT, R10, 1.175494350822287508e-38, PT ;  /* 0x008000000a00780b */ /* 0x000fe40003f2e000 */
[----:B------:R-:W-:-:S09]  /*01b0*/  FSEL R5, R2, 1, P0 ;  /* 0x3f80000002057808 */ /* 0x000fd20000000000 */
[----:B------:R-:W-:-:S04]  /*01c0*/  @P0 FMUL R10, R10, 0.25 ;  /* 0x3e8000000a0a0820 */ /* 0x000fc80000400000 */
[----:B------:R-:W-:-:S04]  /*01d0*/  @!P1 FMUL R10, R10, 16777216 ;  /* 0x4b8000000a0a9820 */ /* 0x000fc80000400000 */
[----:B------:R-:W0:Y:S01]  /*01e0*/  MUFU.RCP R4, R10 ;  /* 0x0000000a00047308 */ /* 0x000e220000001000 */
[----:B------:R-:W-:-:S04]  /*01f0*/  @!P1 FMUL R5, R5, 16777216 ;  /* 0x4b80000005059820 */ /* 0x000fc80000400000 */
[----:B0-----:R-:W-:Y:S02]  /*0200*/  FMUL R11, R4, R5 ;  /* 0x00000005040b7220 */ /* 0x001fe40000400000 */
[----:B------:R-:W2:Y:S01]  /*0210*/  LDG.E.128 R4, desc[UR4][R28.64] ;  /* 0x000000041c047981 */ /* 0x000ea2000c1e1d00 */
[----:B---3--:R-:W-:Y:S01]  /*0220*/  FADD R16, R16, -R20 ;  /* 0x8000001410107221 */ /* 0x008fe20000000000 */
[----:B------:R-:W-:Y:S01]  /*0230*/  IADD3 R24, R3, 0x200, RZ ;  /* 0x0000020003187810 */ /* 0x000fe20007ffe0ff */
[----:B------:R-:W-:Y:S01]  /*0240*/  FADD R15, R15, 9.9999997473787516356e-06 ;  /* 0x3727c5ac0f0f7421 */ /* 0x000fe20000000000 */
[----:B------:R-:W-:-:S03]  /*0250*/  FADD R14, R14, 9.9999997473787516356e-06 ;  /* 0x3727c5ac0e0e7421 */ /* 0x000fc60000000000 */
[----:B------:R-:W0:Y:S02]  /*0260*/  MUFU.SQRT R12, R15 ;  /* 0x0000000f000c7308 */ /* 0x000e240000002000 */
[C---:B0-----:R-:W-:Y:S02]  /*0270*/  FSETP.GT.AND P2, PT, R12.reuse, 8.50705917302346158658e+37, PT ;  /* 0x7e8000000c00780b */ /* 0x041fe40003f44000 */
[----:B------:R-:W-:Y:S01]  /*0280*/  FSETP.GEU.AND P5, PT, R12, 1.175494350822287508e-38, PT ;  /* 0x008000000c00780b */ /* 0x000fe20003fae000 */
[----:B------:R-:W-:-:S10]  /*0290*/  FADD R22, R18, -R22 ;  /* 0x8000001612167221 */ /* 0x000fd40000000000 */
[----:B------:R-:W-:-:S04]  /*02a0*/  @P2 FMUL R12, R12, 0.25 ;  /* 0x3e8000000c0c2820 */ /* 0x000fc80000400000 */
[----:B------:R-:W-:Y:S01]  /*02b0*/  @!P5 FMUL R12, R12, 16777216 ;  /* 0x4b8000000c0cd820 */ /* 0x000fe20000400000 */
[----:B------:R-:W-:Y:S01]  /*02c0*/  FADD R23, R19, -R23 ;  /* 0x8000001713177221 */ /* 0x000fe20000000000 */
[----:B--2---:R-:W-:Y:S01]  /*02d0*/  FFMA R3, R11, R16, R4 ;  /* 0x000000100b037223 */ /* 0x004fe20000000004 */
[----:B------:R-:W-:-:S05]  /*02e0*/  IMAD.HI R4, R24, 0x2aaaaaab, RZ ;  /* 0x2aaaaaab18047827 */ /* 0x000fca00078e02ff */
[----:B------:R-:W-:-:S04]  /*02f0*/  SHF.R.U32.HI R11, RZ, 0x1f, R4 ;  /* 0x0000001fff0b7819 */ /* 0x000fc80000011604 */
[----:B------:R-:W-:Y:S01]  /*0300*/  LEA.HI R11, R4, R11, RZ, 0x19 ;  /* 0x0000000b040b7211 */ /* 0x000fe200078fc8ff */
[----:B------:R-:W-:-:S04]  /*0310*/  FADD R4, R13, 9.9999997473787516356e-06 ;  /* 0x3727c5ac0d047421 */ /* 0x000fc80000000000 */
[----:B------:R-:W-:Y:S02]  /*0320*/  IMAD R24, R11, -0x300, R24 ;  /* 0xfffffd000b187824 */ /* 0x000fe400078e0218 */
[----:B------:R-:W0:Y:S02]  /*0330*/  MUFU.SQRT R4, R4 ;  /* 0x0000000400047308 */ /* 0x000e240000002000 */
[----:B------:R-:W-:-:S06]  /*0340*/  IMAD.WIDE R8, R24, 0x4, R8 ;  /* 0x0000000418087825 */ /* 0x000fcc00078e0208 */
[----:B------:R-:W2:Y:S01]  /*0350*/  LDG.E.EL.128 R8, desc[UR4][R8.64] ;  /* 0x0000000408087981 */ /* 0x000ea2000c2e1d00 */
[----:B------:R-:W1:Y:S01]  /*0360*/  MUFU.SQRT R13, R14 ;  /* 0x0000000e000d7308 */ /* 0x000e620000002000 */
[C---:B0-----:R-:W-:Y:S02]  /*0370*/  FSETP.GT.AND P0, PT, R4.reuse, 8.50705917302346158658e+37, PT ;  /* 0x7e8000000400780b */ /* 0x041fe40003f04000 */
[----:B------:R-:W-:-:S11]  /*0380*/  FSETP.GEU.AND P3, PT, R4, 1.175494350822287508e-38, PT ;  /* 0x008000000400780b */ /* 0x000fd60003f6e000 */
[----:B------:R-:W-:Y:S01]  /*0390*/  @P0 FMUL R4, R4, 0.25 ;  /* 0x3e80000004040820 */ /* 0x000fe20000400000 */
[----:B-1----:R-:W-:-:S03]  /*03a0*/  FSETP.GT.AND P1, PT, R13, 8.50705917302346158658e+37, PT ;  /* 0x7e8000000d00780b */ /* 0x002fc60003f24000 */
[----:B------:R-:W-:Y:S01]  /*03b0*/  @!P3 FMUL R4, R4, 16777216 ;  /* 0x4b8000000404b820 */ /* 0x000fe20000400000 */
[----:B------:R-:W-:-:S05]  /*03c0*/  FSETP.GEU.AND P4, PT, R13, 1.175494350822287508e-38, PT ;  /* 0x008000000d00780b */ /* 0x000fca0003f8e000 */
[----:B------:R-:W0:Y:S01]  /*03d0*/  MUFU.RCP R4, R4 ;  /* 0x0000000400047308 */ /* 0x000e220000001000 */
[----:B------:R-:W-:-:S03]  /*03e0*/  FSEL R15, R2, 1, P0 ;  /* 0x3f800000020f7808 */ /* 0x000fc60000000000 */
[----:B------:R-:W-:Y:S02]  /*03f0*/  @P1 FMUL R13, R13, 0.25 ;  /* 0x3e8000000d0d1820 */ /* 0x000fe40000400000 */
[----:B------:R-:W-:Y:S02]  /*0400*/  @!P3 FMUL R15, R15, 16777216 ;  /* 0x4b8000000f0fb820 */ /* 0x000fe40000400000 */
[----:B------:R-:W-:Y:S01]  /*0410*/  @!P4 FMUL R13, R13, 16777216 ;  /* 0x4b8000000d0dc820 */ /* 0x000fe20000400000 */
[----:B------:R-:W-:-:S03]  /*0420*/  FADD R14, R17, -R21 ;  /* 0x80000015110e7221 */ /* 0x000fc60000000000 */
[----:B------:R-:W1:Y:S01]  /*0430*/  MUFU.RCP R20, R13 ;  /* 0x0000000d00147308 */ /* 0x000e620000001000 */
[----:B0-----:R-:W-:-:S07]  /*0440*/  FMUL R18, R4, R15 ;  /* 0x0000000f04127220 */ /* 0x001fce0000400000 */
[----:B------:R0:W3:Y:S01]  /*0450*/  MUFU.RCP R4, R12 ;  /* 0x0000000c00047308 */ /* 0x0000e20000001000 */
[----:B------:R-:W-:Y:S01]  /*0460*/  FFMA R25, R18, R14, R5 ;  /* 0x0000000e12197223 */ /* 0x000fe20000000005 */
[C---:B------:R-:W-:Y:S02]  /*0470*/  FSEL R19, R2.reuse, 1, P1 ;  /* 0x3f80000002137808 */ /* 0x040fe40000800000 */
[----:B------:R-:W-:Y:S01]  /*0480*/  FSEL R5, R2, 1, P2 ;  /* 0x3f80000002057808 */ /* 0x000fe20001000000 */
[----:B------:R-:W-:-:S04]  /*0490*/  IMAD.WIDE R16, R24, 0x4, R30 ;  /* 0x0000000418107825 */ /* 0x000fc800078e021e */
[----:B------:R-:W-:Y:S01]  /*04a0*/  @!P4 FMUL R19, R19, 16777216 ;  /* 0x4b8000001313c820 */ /* 0x000fe20000400000 */
[----:B------:R-:W4:Y:S01]  /*04b0*/  LDC.64 R30, c[0x0][0x230] ;  /* 0x00008c00ff1e7b82 */ /* 0x000f220000000a00 */
[----:B------:R-:W-:Y:S01]  /*04c0*/  @!P5 FMUL R5, R5, 16777216 ;  /* 0x4b8000000505d820 */ /* 0x000fe20000400000 */
[----:B0-----:R0:W5:Y:S01]  /*04d0*/  LDG.E.128 R12, desc[UR4][R26.64+0x800] ;  /* 0x000800041a0c7981 */ /* 0x001162000c1e1d00 */
[----:B-1----:R-:W-:-:S03]  /*04e0*/  FMUL R20, R20, R19 ;  /* 0x0000001314147220 */ /* 0x002fc60000400000 */
[----:B------:R-:W5:Y:S01]  /*04f0*/  LDG.E.EL.128 R16, desc[UR4][R16.64] ;  /* 0x0000000410107981 */ /* 0x000f62000c2e1d00 */
[----:B---3--:R-:W-:Y:S01]  /*0500*/  FMUL R4, R4, R5 ;  /* 0x0000000504047220 */ /* 0x008fe20000400000 */
[----:B0-----:R-:W-:-:S03]  /*0510*/  FFMA R26, R20, R22, R6 ;  /* 0x00000016141a7223 */ /* 0x001fc60000000006 */
[----:B------:R-:W-:Y:S02]  /*0520*/  FFMA R27, R4, R23, R7 ;  /* 0x00000017041b7223 */ /* 0x000fe40000000007 */
[----:B------:R-:W3:Y:S01]  /*0530*/  LDG.E.128 R4, desc[UR4][R28.64+0x800] ;  /* 0x000800041c047981 */ /* 0x000ee2000c1e1d00 */
[----:B--2---:R-:W-:-:S04]  /*0540*/  FADD R20, R8, 9.9999997473787516356e-06 ;  /* 0x3727c5ac08147421 */ /* 0x004fc80000000000 */
[----:B------:R-:W0:Y:S01]  /*0550*/  MUFU.SQRT R21, R20 ;  /* 0x0000001400157308 */ /* 0x000e220000002000 */
[----:B------:R-:W-:-:S07]  /*0560*/  FADD R9, R9, 9.9999997473787516356e-06 ;  /* 0x3727c5ac09097421 */ /* 0x000fce0000000000 */
[----:B------:R-:W1:Y:S01]  /*0570*/  MUFU.SQRT R8, R9 ;  /* 0x0000000900087308 */ /* 0x000e620000002000 */
[C---:B0-----:R-:W-:Y:S02]  /*0580*/  FSETP.GT.AND P0, PT, R21.reuse, 8.50705917302346158658e+37, PT ;  /* 0x7e8000001500780b */ /* 0x041fe40003f04000 */
[----:B------:R-:W-:Y:S02]  /*0590*/  FSETP.GEU.AND P2, PT, R21, 1.175494350822287508e-38, PT ;  /* 0x008000001500780b */ /* 0x000fe40003f4e000 */
[----:B------:R-:W-:Y:S02]  /*05a0*/  FSEL R22, R2, 1, P0 ;  /* 0x3f80000002167808 */ /* 0x000fe40000000000 */
[----:B-1----:R-:W-:-:S07]  /*05b0*/  FSETP.GT.AND P1, PT, R8, 8.50705917302346158658e+37, PT ;  /* 0x7e8000000800780b */ /* 0x002fce0003f24000 */
[----:B------:R-:W-:Y:S01]  /*05c0*/  @P0 FMUL R21, R21, 0.25 ;  /* 0x3e80000015150820 */ /* 0x000fe20000400000 */
[----:B------:R-:W-:-:S03]  /*05d0*/  FSETP.GEU.AND P0, PT, R8, 1.175494350822287508e-38, PT ;  /* 0x008000000800780b */ /* 0x000fc60003f0e000 */
[----:B------:R-:W-:Y:S02]  /*05e0*/  @!P2 FMUL R21, R21, 16777216 ;  /* 0x4b8000001515a820 */ /* 0x000fe40000400000 */
[----:B------:R-:W-:-:S04]  /*05f0*/  @P1 FMUL R8, R8, 0.25 ;  /* 0x3e80000008081820 */ /* 0x000fc80000400000 */
[----:B------:R-:W0:Y:S04]  /*0600*/  MUFU.RCP R21, R21 ;  /* 0x0000001500157308 */ /* 0x000e280000001000 */
[----:B------:R-:W-:Y:S01]  /*0610*/  @!P0 FMUL R8, R8, 16777216 ;  /* 0x4b80000008088820 */ /* 0x000fe20000400000 */
[----:B------:R-:W-:-:S05]  /*0620*/  FSEL R9, R2, 1, P1 ;  /* 0x3f80000002097808 */ /* 0x000fca0000800000 */
[----:B------:R-:W1:Y:S01]  /*0630*/  MUFU.RCP R8, R8 ;  /* 0x0000000800087308 */ /* 0x000e620000001000 */
[----:B------:R-:W-:Y:S01]  /*0640*/  @!P2 FMUL R22, R22, 16777216 ;  /* 0x4b8000001616a820 */ /* 0x000fe20000400000 */
[----:B------:R-:W-:Y:S01]  /*0650*/  @!P0 FMUL R9, R9, 16777216 ;  /* 0x4b80000009098820 */ /* 0x000fe20000400000 */
[----:B------:R-:W-:Y:S02]  /*0660*/  FADD R10, R10, 9.9999997473787516356e-06 ;  /* 0x3727c5ac0a0a7421 */ /* 0x000fe40000000000 */
[----:B0-----:R-:W-:Y:S01]  /*0670*/  FMUL R23, R21, R22 ;  /* 0x0000001615177220 */ /* 0x001fe20000400000 */
[----:B-----5:R-:W-:-:S04]  /*0680*/  FADD R16, R12, -R16 ;  /* 0x800000100c107221 */ /* 0x020fc80000000000 */
[----:B---3--:R-:W-:Y:S01]  /*0690*/  FFMA R16, R23, R16, R4 ;  /* 0x0000001017107223 */ /* 0x008fe20000000004 */
[----:B-1----:R-:W-:Y:S02]  /*06a0*/  FMUL R4, R8, R9 ;  /* 0x0000000908047220 */ /* 0x002fe40000400000 */
[----:B------:R-:W0:Y:S01]  /*06b0*/  MUFU.SQRT R9, R10 ;  /* 0x0000000a00097308 */ /* 0x000e220000002000 */
[----:B------:R-:W-:Y:S01]  /*06c0*/  FADD R11, R11, 9.9999997473787516356e-06 ;  /* 0x3727c5ac0b0b7421 */ /* 0x000fe20000000000 */
[C---:B0-----:R-:W-:Y:S02]  /*06d0*/  FSETP.GT.AND P0, PT, R9.reuse, 8.50705917302346158658e+37, PT ;  /* 0x7e8000000900780b */ /* 0x041fe40003f04000 */
[----:B------:R-:W-:-:S04]  /*06e0*/  FSETP.GEU.AND P1, PT, R9, 1.175494350822287508e-38, PT ;  /* 0x008000000900780b */ /* 0x000fc80003f2e000 */
[----:B------:R-:W0:Y:S07]  /*06f0*/  MUFU.SQRT R12, R11 ;  /* 0x0000000b000c7308 */ /* 0x000e2e0000002000 */
[----:B------:R-:W-:-:S04]  /*0700*/  @P0 FMUL R9, R9, 0.25 ;  /* 0x3e80000009090820 */ /* 0x000fc80000400000 */
[----:B------:R-:W-:Y:S01]  /*0710*/  @!P1 FMUL R9, R9, 16777216 ;  /* 0x4b80000009099820 */ /* 0x000fe20000400000 */
[----:B------:R-:W-:-:S05]  /*0720*/  FADD R17, R13, -R17 ;  /* 0x800000110d117221 */ /* 0x000fca0000000000 */
[----:B------:R-:W1:Y:S01]  /*0730*/  MUFU.RCP R9, R9 ;  /* 0x0000000900097308 */ /* 0x000e620000001000 */
[----:B------:R-:W-:Y:S01]  /*0740*/  FFMA R17, R4, R17, R5 ;  /* 0x0000001104117223 */ /* 0x000fe20000000005 */
[----:B------:R-:W-:Y:S02]  /*0750*/  FSEL R4, R2, 1, P0 ;  /* 0x3f80000002047808 */ /* 0x000fe40000000000 */
[----:B0-----:R-:W-:-:S03]  /*0760*/  FSETP.GT.AND P0, PT, R12, 8.50705917302346158658e+37, PT ;  /* 0x7e8000000c00780b */ /* 0x001fc60003f04000 */
[----:B------:R-:W-:Y:S01]  /*0770*/  @!P1 FMUL R4, R4, 16777216 ;  /* 0x4b80000004049820 */ /* 0x000fe20000400000 */
[----:B------:R-:W-:-:S03]  /*0780*/  FSETP.GEU.AND P1, PT, R12, 1.175494350822287508e-38, PT ;  /* 0x008000000c00780b */ /* 0x000fc60003f2e000 */
[----:B-1----:R-:W-:Y:S02]  /*0790*/  FMUL R13, R9, R4 ;  /* 0x00000004090d7220 */ /* 0x002fe40000400000 */
[----:B------:R-:W0:Y:S04]  /*07a0*/  LDC.64 R4, c[0x0][0x238] ;  /* 0x00008e00ff047b82 */ /* 0x000e280000000a00 */
[----:B------:R-:W-:-:S04]  /*07b0*/  @P0 FMUL R12, R12, 0.25 ;  /* 0x3e8000000c0c0820 */ /* 0x000fc80000400000 */
[----:B------:R-:W-:Y:S01]  /*07c0*/  @!P1 FMUL R12, R12, 16777216 ;  /* 0x4b8000000c0c9820 */ /* 0x000fe20000400000 */
[----:B------:R-:W-:-:S05]  /*07d0*/  FSEL R11, R2, 1, P0 ;  /* 0x3f800000020b7808 */ /* 0x000fca0000000000 */
[----:B------:R-:W1:Y:S01]  /*07e0*/  MUFU.RCP R12, R12 ;  /* 0x0000000c000c7308 */ /* 0x000e620000001000 */
[----:B------:R-:W-:Y:S01]  /*07f0*/  @!P1 FMUL R11, R11, 16777216 ;  /* 0x4b8000000b0b9820 */ /* 0x000fe20000400000 */
[----:B----4-:R-:W-:-:S04]  /*0800*/  IMAD.WIDE R20, R0, 0x4, R30 ;  /* 0x0000000400147825 */ /* 0x010fc800078e021e */
[----:B------:R-:W-:Y:S01]  /*0810*/  FADD R18, R14, -R18 ;  /* 0x800000120e127221 */ /* 0x000fe20000000000 */
[----:B0-----:R-:W-:-:S04]  /*0820*/  IMAD.WIDE R8, R0, 0x4, R4 ;  /* 0x0000000400087825 */ /* 0x001fc800078e0204 */
[----:B------:R-:W-:Y:S01]  /*0830*/  FADD R15, R15, -R19 ;  /* 0x800000130f0f7221 */ /* 0x000fe20000000000 */
[----:B-1----:R-:W-:Y:S01]  /*0840*/  FMUL R0, R12, R11 ;  /* 0x0000000b0c007220 */ /* 0x002fe20000400000 */
[----:B------:R-:W2:Y:S04]  /*0850*/  LDG.E.EL.128 R20, desc[UR4][R20.64] ;  /* 0x0000000414147981 */ /* 0x000ea8000c2e1d00 */
[----:B------:R-:W3:Y:S01]  /*0860*/  LDG.E.EL.128 R8, desc[UR4][R8.64] ;  /* 0x0000000408087981 */ /* 0x000ee2000c2e1d00 */
[----:B------:R-:W-:-:S04]  /*0870*/  IMAD.WIDE R4, R24, 0x4, R4 ;  /* 0x0000000418047825 */ /* 0x000fc800078e0204 */
[----:B------:R-:W-:Y:S01]  /*0880*/  FFMA R18, R13, R18, R6 ;  /* 0x000000120d127223 */ /* 0x000fe20000000006 */
[----:B------:R-:W-:Y:S02]  /*0890*/  FFMA R0, R0, R15, R7 ;  /* 0x0000000f00007223 */ /* 0x000fe40000000007 */
[----:B------:R-:W4:Y:S01]  /*08a0*/  LDG.E.EL.128 R4, desc[UR4][R4.64] ;  /* 0x0000000404047981 */ /* 0x000f22000c2e1d00 */
[----:B------:R-:W-:-:S06]  /*08b0*/  IMAD.WIDE R12, R24, 0x4, R30 ;  /* 0x00000004180c7825 */ /* 0x000fcc00078e021e */
[----:B------:R-:W5:Y:S01]  /*08c0*/  LDG.E.EL.128 R12, desc[UR4][R12.64] ;  /* 0x000000040c0c7981 */ /* 0x000f62000c2e1d00 */
[----:B---3--:R-:W-:Y:S01]  /*08d0*/  FADD R19, R8, 9.9999997473787516356e-06 ;  /* 0x3727c5ac08137421 */ /* 0x008fe20000000000 */
[----:B------:R-:W-:-:S05]  /*08e0*/  FADD R24, R9, 9.9999997473787516356e-06 ;  /* 0x3727c5ac09187421 */ /* 0x000fca0000000000 */
[----:B------:R-:W0:Y:S01]  /*08f0*/  MUFU.SQRT R19, R19 ;  /* 0x0000001300137308 */ /* 0x000e220000002000 */
[----:B------:R-:W-:Y:S01]  /*0900*/  FADD R10, R10, 9.9999997473787516356e-06 ;  /* 0x3727c5ac0a0a7421 */ /* 0x000fe20000000000 */
[----:B------:R-:W-:-:S06]  /*0910*/  FADD R11, R11, 9.9999997473787516356e-06 ;  /* 0x3727c5ac0b0b7421 */ /* 0x000fcc0000000000 */
[----:B------:R-:W1:Y:S01]  /*0920*/  MUFU.SQRT R24, R24 ;  /* 0x0000001800187308 */ /* 0x000e620000002000 */
[----:B----4-:R-:W-:-:S07]  /*0930*/  FADD R4, R4, 9.9999997473787516356e-06 ;  /* 0x3727c5ac04047421 */ /* 0x010fce0000000000 */
[----:B------:R-:W3:Y:S01]  /*0940*/  MUFU.SQRT R8, R10 ;  /* 0x0000000a00087308 */ /* 0x000ee20000002000 */
[----:B0-----:R-:W-:-:S07]  /*0950*/  FSETP.GT.AND P2, PT, R19, 8.50705917302346158658e+37, PT ;  /* 0x7e8000001300780b */ /* 0x001fce0003f44000 */
[----:B------:R-:W0:Y:S01]  /*0960*/  MUFU.SQRT R9, R11 ;  /* 0x0000000b00097308 */ /* 0x000e220000002000 */
[----:B-1----:R-:W-:Y:S01]  /*0970*/  FSETP.GT.AND P3, PT, R24, 8.50705917302346158658e+37, PT ;  /* 0x7e8000001800780b */ /* 0x002fe20003f64000 */
[----:B------:R-:W-:Y:S01]  /*0980*/  FADD R5, R5, 9.9999997473787516356e-06 ;  /* 0x3727c5ac05057421 */ /* 0x000fe20000000000 */
[----:B------:R-:W-:Y:S01]  /*0990*/  FADD R6, R6, 9.9999997473787516356e-06 ;  /* 0x3727c5ac06067421 */ /* 0x000fe20000000000 */
[----:B------:R-:W-:-:S04]  /*09a0*/  FADD R7, R7, 9.9999997473787516356e-06 ;  /* 0x3727c5ac07077421 */ /* 0x000fc80000000000 */
[----:B------:R-:W1:Y:S01]  /*09b0*/  MUFU.SQRT R4, R4 ;  /* 0x0000000400047308 */ /* 0x000e620000002000 */
[----:B---3--:R-:W-:Y:S02]  /*09c0*/  FSETP.GT.AND P6, PT, R8, 8.50705917302346158658e+37, PT ;  /* 0x7e8000000800780b */ /* 0x008fe40003fc4000 */
[C---:B------:R-:W-:Y:S01]  /*09d0*/  FSETP.GEU.AND P4, PT, R19.reuse, 1.175494350822287508e-38, PT ;  /* 0x008000001300780b */ /* 0x040fe20003f8e000 */
[----:B------:R-:W-:Y:S01]  /*09e0*/  @P2 FMUL R19, R19, 0.25 ;  /* 0x3e80000013132820 */ /* 0x000fe20000400000 */
[----:B0-----:R-:W-:-:S03]  /*09f0*/  FSETP.GT.AND P1, PT, R9, 8.50705917302346158658e+37, PT ;  /* 0x7e8000000900780b */ /* 0x001fc60003f24000 */
[----:B------:R-:W0:Y:S01]  /*0a00*/  MUFU.SQRT R5, R5 ;  /* 0x0000000500057308 */ /* 0x000e220000002000 */
[----:B------:R-:W-:Y:S02]  /*0a10*/  FSEL R10, R2, 1, P2 ;  /* 0x3f800000020a7808 */ /* 0x000fe40001000000 */
[----:B------:R-:W-:Y:S02]  /*0a20*/  FSETP.GEU.AND P5, PT, R24, 1.175494350822287508e-38, PT ;  /* 0x008000001800780b */ /* 0x000fe40003fae000 */
[----:B------:R-:W-:Y:S02]  /*0a30*/  FSETP.GEU.AND P0, PT, R8, 1.175494350822287508e-38, PT ;  /* 0x008000000800780b */ /* 0x000fe40003f0e000 */
[----:B------:R-:W-:Y:S01]  /*0a40*/  FSETP.GEU.AND P2, PT, R9, 1.175494350822287508e-38, PT ;  /* 0x008000000900780b */ /* 0x000fe20003f4e000 */
[----:B------:R-:W3:Y:S01]  /*0a50*/  MUFU.SQRT R6, R6 ;  /* 0x0000000600067308 */ /* 0x000ee20000002000 */
[----:B-----5:R-:W-:Y:S01]  /*0a60*/  FADD R0, -R15, R0 ;  /* 0x000000000f007221 */ /* 0x020fe20000000100 */
[----:B------:R-:W-:Y:S01]  /*0a70*/  @P3 FMUL R24, R24, 0.25 ;  /* 0x3e80000018183820 */ /* 0x000fe20000400000 */
[----:B------:R-:W-:-:S05]  /*0a80*/  FSEL R15, R2, 1, P3 ;  /* 0x3f800000020f7808 */ /* 0x000fca0001800000 */
[----:B------:R-:W4:Y:S01]  /*0a90*/  MUFU.SQRT R7, R7 ;  /* 0x0000000700077308 */ /* 0x000f220000002000 */
[----:B-1----:R-:W-:Y:S01]  /*0aa0*/  FSETP.GT.AND P3, PT, R4, 8.50705917302346158658e+37, PT ;  /* 0x7e8000000400780b */ /* 0x002fe20003f64000 */
[----:B------:R-:W-:Y:S01]  /*0ab0*/  FADD R14, -R14, R18 ;  /* 0x000000120e0e7221 */ /* 0x000fe20000000100 */
[----:B------:R-:W-:Y:S01]  /*0ac0*/  FSEL R11, R2, 1, P6 ;  /* 0x3f800000020b7808 */ /* 0x000fe20003000000 */
[----:B------:R-:W-:Y:S01]  /*0ad0*/  @P6 FMUL R8, R8, 0.25 ;  /* 0x3e80000008086820 */ /* 0x000fe20000400000 */
[----:B------:R-:W-:Y:S01]  /*0ae0*/  FSEL R18, R2, 1, P1 ;  /* 0x3f80000002127808 */ /* 0x000fe20000800000 */
[----:B------:R-:W-:Y:S01]  /*0af0*/  @P1 FMUL R9, R9, 0.25 ;  /* 0x3e80000009091820 */ /* 0x000fe20000400000 */
[----:B------:R-:W-:Y:S01]  /*0b00*/  @!P5 FMUL R24, R24, 16777216 ;  /* 0x4b8000001818d820 */ /* 0x000fe20000400000 */
[----:B------:R-:W-:Y:S01]  /*0b10*/  @!P0 FMUL R8, R8, 16777216 ;  /* 0x4b80000008088820 */ /* 0x000fe20000400000 */
[----:B------:R-:W-:Y:S01]  /*0b20*/  @!P5 FMUL R15, R15, 16777216 ;  /* 0x4b8000000f0fd820 */ /* 0x000fe20000400000 */
[----:B------:R-:W-:Y:S01]  /*0b30*/  @!P2 FMUL R9, R9, 16777216 ;  /* 0x4b8000000909a820 */ /* 0x000fe20000400000 */
[----:B------:R-:W-:Y:S01]  /*0b40*/  @!P0 FMUL R11, R11, 16777216 ;  /* 0x4b8000000b0b8820 */ /* 0x000fe20000400000 */
[----:B------:R-:W-:Y:S01]  /*0b50*/  @!P2 FMUL R18, R18, 16777216 ;  /* 0x4b8000001212a820 */ /* 0x000fe20000400000 */
[----:B0-----:R-:W-:Y:S01]  /*0b60*/  FSETP.GT.AND P5, PT, R5, 8.50705917302346158658e+37, PT ;  /* 0x7e8000000500780b */ /* 0x001fe20003fa4000 */
[----:B------:R-:W-:Y:S01]  /*0b70*/  @!P4 FMUL R19, R19, 16777216 ;  /* 0x4b8000001313c820 */ /* 0x000fe20000400000 */
[----:B---3--:R-:W-:Y:S01]  /*0b80*/  FSETP.GT.AND P0, PT, R6, 8.50705917302346158658e+37, PT ;  /* 0x7e8000000600780b */ /* 0x008fe20003f04000 */
[----:B------:R-:W-:Y:S01]  /*0b90*/  @!P4 FMUL R10, R10, 16777216 ;  /* 0x4b8000000a0ac820 */ /* 0x000fe20000400000 */
[----:B----4-:R-:W-:Y:S01]  /*0ba0*/  FSETP.GT.AND P2, PT, R7, 8.50705917302346158658e+37, PT ;  /* 0x7e8000000700780b */ /* 0x010fe20003f44000 */
[----:B--2---:R-:W-:Y:S01]  /*0bb0*/  FADD R3, -R20, R3 ;  /* 0x0000000314037221 */ /* 0x004fe20000000100 */
[C---:B------:R-:W-:Y:S01]  /*0bc0*/  FSETP.GEU.AND P4, PT, R4.reuse, 1.175494350822287508e-38, PT ;  /* 0x008000000400780b */ /* 0x040fe20003f8e000 */
[----:B------:R-:W-:Y:S01]  /*0bd0*/  @P3 FMUL R4, R4, 0.25 ;  /* 0x3e80000004043820 */ /* 0x000fe20000400000 */
[----:B------:R-:W-:-:S02]  /*0be0*/  FSEL R20, R2, 1, P3 ;  /* 0x3f80000002147808 */ /* 0x000fc40001800000 */
[----:B------:R-:W-:Y:S02]  /*0bf0*/  FSETP.GEU.AND P6, PT, R5, 1.175494350822287508e-38, PT ;  /* 0x008000000500780b */ /* 0x000fe40003fce000 */
[C---:B------:R-:W-:Y:S02]  /*0c00*/  FSETP.GEU.AND P1, PT, R6.reuse, 1.175494350822287508e-38, PT ;  /* 0x008000000600780b */ /* 0x040fe40003f2e000 */
[----:B------:R-:W-:Y:S01]  /*0c10*/  FSETP.GEU.AND P3, PT, R7, 1.175494350822287508e-38, PT ;  /* 0x008000000700780b */ /* 0x000fe20003f6e000 */
[----:B------:R-:W0:Y:S01]  /*0c20*/  MUFU.RCP R9, R9 ;  /* 0x0000000900097308 */ /* 0x000e220000001000 */
[----:B------:R-:W-:Y:S01]  /*0c30*/  @P5 FMUL R5, R5, 0.25 ;  /* 0x3e80000005055820 */ /* 0x000fe20000400000 */
[----:B------:R-:W-:Y:S01]  /*0c40*/  @P0 FMUL R6, R6, 0.25 ;  /* 0x3e80000006060820 */ /* 0x000fe20000400000 */
[----:B------:R-:W-:Y:S01]  /*0c50*/  @P2 FMUL R7, R7, 0.25 ;  /* 0x3e80000007072820 */ /* 0x000fe20000400000 */
[----:B------:R-:W-:-:S04]  /*0c60*/  @!P4 FMUL R4, R4, 16777216 ;  /* 0x4b8000000404c820 */ /* 0x000fc80000400000 */
[----:B------:R-:W-:Y:S02]  /*0c70*/  @!P6 FMUL R5, R5, 16777216 ;  /* 0x4b8000000505e820 */ /* 0x000fe40000400000 */
[----:B------:R-:W-:Y:S02]  /*0c80*/  @!P1 FMUL R6, R6, 16777216 ;  /* 0x4b80000006069820 */ /* 0x000fe40000400000 */
[----:B------:R-:W-:Y:S01]  /*0c90*/  @!P3 FMUL R7, R7, 16777216 ;  /* 0x4b8000000707b820 */ /* 0x000fe20000400000 */
[----:B------:R-:W-:Y:S01]  /*0ca0*/  FADD R21, -R21, R25 ;  /* 0x0000001915157221 */ /* 0x000fe20000000100 */
[----:B------:R-:W1:Y:S01]  /*0cb0*/  MUFU.RCP R19, R19 ;  /* 0x0000001300137308 */ /* 0x000e620000001000 */
[----:B0-----:R-:W-:Y:S01]  /*0cc0*/  FMUL R18, R9, R18 ;  /* 0x0000001209127220 */ /* 0x001fe20000400000 */
[----:B------:R-:W-:-:S06]  /*0cd0*/  FSEL R9, R2, 1, P0 ;  /* 0x3f80000002097808 */ /* 0x000fcc0000000000 */
[----:B------:R-:W0:Y:S08]  /*0ce0*/  MUFU.RCP R24, R24 ;  /* 0x0000001800187308 */ /* 0x000e300000001000 */
[----:B------:R-:W2:Y:S08]  /*0cf0*/  MUFU.RCP R8, R8 ;  /* 0x0000000800087308 */ /* 0x000eb00000001000 */
[----:B------:R3:W4:Y:S08]  /*0d00*/  MUFU.RCP R25, R4 ;  /* 0x0000000400197308 */ /* 0x0007300000001000 */
[----:B------:R-:W5:Y:S01]  /*0d10*/  MUFU.RCP R5, R5 ;  /* 0x0000000500057308 */ /* 0x000f620000001000 */
[----:B---3--:R-:W-:-:S07]  /*0d20*/  FSEL R4, R2, 1, P5 ;  /* 0x3f80000002047808 */ /* 0x008fce0002800000 */
[----:B------:R-:W3:Y:S01]  /*0d30*/  MUFU.RCP R6, R6 ;  /* 0x0000000600067308 */ /* 0x000ee20000001000 */
[----:B------:R-:W-:-:S07]  /*0d40*/  FSEL R2, R2, 1, P2 ;  /* 0x3f80000002027808 */ /* 0x000fce0001000000 */
[----:B------:R-:W3:Y:S01]  /*0d50*/  MUFU.RCP R7, R7 ;  /* 0x0000000700077308 */ /* 0x000ee20000001000 */
[----:B------:R-:W-:Y:S01]  /*0d60*/  FADD R23, -R23, R27 ;  /* 0x0000001b17177221 */ /* 0x000fe20000000100 */
[----:B------:R-:W-:Y:S01]  /*0d70*/  @!P4 FMUL R20, R20, 16777216 ;  /* 0x4b8000001414c820 */ /* 0x000fe20000400000 */
[----:B------:R-:W-:Y:S01]  /*0d80*/  @!P6 FMUL R4, R4, 16777216 ;  /* 0x4b8000000404e820 */ /* 0x000fe20000400000 */
[----:B------:R-:W-:Y:S01]  /*0d90*/  @!P1 FMUL R9, R9, 16777216 ;  /* 0x4b80000009099820 */ /* 0x000fe20000400000 */
[----:B------:R-:W-:Y:S01]  /*0da0*/  @!P3 FMUL R2, R2, 16777216 ;  /* 0x4b8000000202b820 */ /* 0x000fe20000400000 */
[----:B------:R-:W-:Y:S01]  /*0db0*/  FMUL R23, R18, R23 ;  /* 0x0000001712177220 */ /* 0x000fe20000400000 */
[----:B------:R-:W-:Y:S01]  /*0dc0*/  FADD R22, -R22, R26 ;  /* 0x0000001a16167221 */ /* 0x000fe20000000100 */
[----:B------:R-:W-:Y:S01]  /*0dd0*/  FADD R13, -R13, R17 ;  /* 0x000000110d0d7221 */ /* 0x000fe20000000100 */
[----:B------:R-:W-:Y:S01]  /*0de0*/  FADD R12, -R12, R16 ;  /* 0x000000100c0c7221 */ /* 0x000fe20000000100 */
[----:B-1----:R-:W-:Y:S01]  /*0df0*/  FMUL R10, R19, R10 ;  /* 0x0000000a130a7220 */ /* 0x002fe20000400000 */
[----:B0-----:R-:W-:Y:S01]  /*0e00*/  FMUL R24, R24, R15 ;  /* 0x0000000f18187220 */ /* 0x001fe20000400000 */
[----:B--2---:R-:W-:Y:S01]  /*0e10*/  FMUL R11, R8, R11 ;  /* 0x0000000b080b7220 */ /* 0x004fe20000400000 */
[----:B----4-:R-:W-:Y:S01]  /*0e20*/  FMUL R25, R25, R20 ;  /* 0x0000001419197220 */ /* 0x010fe20000400000 */
[----:B-----5:R-:W-:Y:S01]  /*0e30*/  FMUL R4, R5, R4 ;  /* 0x0000000405047220 */ /* 0x020fe20000400000 */
[----:B---3--:R-:W-:Y:S01]  /*0e40*/  FMUL R9, R6, R9 ;  /* 0x0000000906097220 */ /* 0x008fe20000400000 */
[----:B------:R-:W-:Y:S01]  /*0e50*/  FMUL R7, R7, R2 ;  /* 0x0000000207077220 */ /* 0x000fe20000400000 */
[----:B------:R-:W-:Y:S01]  /*0e60*/  FMUL R3, R10, R3 ;  /* 0x000000030a037220 */ /* 0x000fe20000400000 */
[----:B------:R-:W-:Y:S01]  /*0e70*/  FMUL R21, R24, R21 ;  /* 0x0000001518157220 */ /* 0x000fe20000400000 */
[----:B------:R-:W-:Y:S01]  /*0e80*/  FMUL R22, R11, R22 ;  /* 0x000000160b167220 */ /* 0x000fe20000400000 */
[----:B------:R-:W-:Y:S01]  /*0e90*/  FMUL R12, R25, R12 ;  /* 0x0000000c190c7220 */ /* 0x000fe20000400000 */
[----:B------:R-:W-:Y:S01]  /*0ea0*/  FMUL R4, R4, R13 ;  /* 0x0000000d04047220 */ /* 0x000fe20000400000 */
[----:B------:R-:W-:Y:S01]  /*0eb0*/  FMUL R9, R9, R14 ;  /* 0x0000000e09097220 */ /* 0x000fe20000400000 */
[----:B------:R-:W-:Y:S01]  /*0ec0*/  FMUL R0, R7, R0 ;  /* 0x0000000007007220 */ /* 0x000fe20000400000 */
[----:B------:R-:W-:-:S02]  /*0ed0*/  FSETP.GEU.AND P6, PT, R23, RZ, PT ;  /* 0x000000ff1700720b */ /* 0x000fc40003fce000 */
[----:B------:R-:W-:Y:S02]  /*0ee0*/  FSETP.GEU.AND P0, PT, R22, RZ, PT ;  /* 0x000000ff1600720b */ /* 0x000fe40003f0e000 */
[----:B------:R-:W-:Y:S02]  /*0ef0*/  SEL R23, R23, RZ, P6 ;  /* 0x000000ff17177207 */ /* 0x000fe40003000000 */
[----:B------:R-:W-:Y:S02]  /*0f00*/  FSETP.GEU.AND P1, PT, R21, RZ, PT ;  /* 0x000000ff1500720b */ /* 0x000fe40003f2e000 */
[----:B------:R-:W-:Y:S02]  /*0f10*/  FSETP.GEU.AND P2, PT, R3, RZ, PT ;  /* 0x000000ff0300720b */ /* 0x000fe40003f4e000 */
[----:B------:R-:W-:Y:S02]  /*0f20*/  FSETP.GEU.AND P3, PT, R9, RZ, PT ;  /* 0x000000ff0900720b */ /* 0x000fe40003f6e000 */
[----:B------:R-:W-:-:S02]  /*0f30*/  FSETP.GEU.AND P4, PT, R4, RZ, PT ;  /* 0x000000ff0400720b */ /* 0x000fc40003f8e000 */
[----:B------:R-:W-:Y:S02]  /*0f40*/  FSETP.GEU.AND P5, PT, R12, RZ, PT ;  /* 0x000000ff0c00720b */ /* 0x000fe40003fae000 */
[----:B------:R-:W-:Y:S02]  /*0f50*/  FSETP.GEU.AND P6, PT, R0, RZ, PT ;  /* 0x000000ff0000720b */ /* 0x000fe40003fce000 */
[----:B------:R-:W-:Y:S02]  /*0f60*/  SEL R22, R22, RZ, P0 ;  /* 0x000000ff16167207 */ /* 0x000fe40000000000 */
[----:B------:R-:W-:Y:S02]  /*0f70*/  SEL R21, R21, RZ, P1 ;  /* 0x000000ff15157207 */ /* 0x000fe40000800000 */
[----:B------:R-:W-:Y:S02]  /*0f80*/  SEL R20, R3, RZ, P2 ;  /* 0x000000ff03147207 */ /* 0x000fe40001000000 */
[----:B------:R-:W-:-:S02]  /*0f90*/  SEL R14, R9, RZ, P3 ;  /* 0x000000ff090e7207 */ /* 0x000fc40001800000 */
[----:B------:R-:W-:Y:S02]  /*0fa0*/  SEL R13, R4, RZ, P4 ;  /* 0x000000ff040d7207 */ /* 0x000fe40002000000 */
[----:B------:R-:W-:Y:S02]  /*0fb0*/  SEL R12, R12, RZ, P5 ;  /* 0x000000ff0c0c7207 */ /* 0x000fe40002800000 */
[----:B------:R-:W-:Y:S01]  /*0fc0*/  SEL R15, R0, RZ, P6 ;  /* 0x000000ff000f7207 */ /* 0x000fe20003000000 */
[----:B------:R-:W-:Y:S04]  /*0fd0*/  STG.E.128 desc[UR4][R28.64], R20 ;  /* 0x000000141c007986 */ /* 0x000fe8000c101d04 */
[----:B------:R-:W-:Y:S01]  /*0fe0*/  STG.E.128 desc[UR4][R28.64+0x800], R12 ;  /* 0x0008000c1c007986 */ /* 0x000fe2000c101d04 */
[----:B------:R-:W-:Y:S05]  /*0ff0*/  EXIT ;  /* 0x000000000000794d */ /* 0x000fea0003800000 */
.L_x_0:
[----:B------:R-:W-:-:S00]  /*1000*/  BRA `(.L_x_0) ;  /* 0xfffffffc00fc7947 */ /* 0x000fc0000383ffff */
[----:B------:R-:W-:-:S00]  /*1010*/  NOP ;  /* 0x0000000000007918 */ /* 0x000fc00000000000 */
        /* <DEDUP_REMOVED lines=14> */
.L_x_1:


//--------------------- .nv.global.init           --------------------------
	.section	.nv.global.init,"aw",@progbits
.nv.global.init:
	.type		_$_str,@object
	.size		_$_str,(_$_str_$_2 - _$_str)
_$_str:
        /*0000*/ 	.byte	0x5f, 0x5f, 0x43, 0x55, 0x44, 0x41, 0x5f, 0x46, 0x54, 0x5a, 0x00
	.type		_$_str_$_2,@object
	.size		_$_str_$_2,(.L_1 - _$_str_$_2)
_$_str_$_2:
        /*000b*/ 	.byte	0x5f, 0x5f, 0x43, 0x55, 0x44, 0x41, 0x5f, 0x50, 0x52, 0x45, 0x43, 0x5f, 0x53, 0x51, 0x52, 0x54
        /*001b*/ 	.byte	0x00
.L_1:


//--------------------- .nv.constant0.triton_poi_fused__native_batch_norm_legit_no_training_add_relu_18 --------------------------
	.section	.nv.constant0.triton_poi_fused__native_batch_norm_legit_no_training_add_relu_18,"a",@progbits
	.sectionflags	@""
	.align	4
.nv.constant0.triton_poi_fused__native_batch_norm_legit_no_training_add_relu_18:
	.zero		580
